	.headerflags	@"EF_CUDA_TEXMODE_UNIFIED EF_CUDA_64BIT_ADDRESS EF_CUDA_ACCELERATORS EF_CUDA_SM90 EF_CUDA_VIRTUAL_SM(EF_CUDA_SM90)"
	.elftype	@"ET_EXEC"


//--------------------- .nv.info                  --------------------------
	.section	.nv.info,"",@"SHT_CUDA_INFO"
	.align	4


	//----- nvinfo : EIATTR_REGCOUNT
	.align		4
        /*0000*/ 	.byte	0x04, 0x2f
        /*0002*/ 	.short	(.L_3 - .L_2)
	.align		4
.L_2:
        /*0004*/ 	.word	index@(triton_poi_fused__native_batch_norm_legit_no_training_add_convolution_relu_threshold_backward_6)
        /*0008*/ 	.word	0x00000020


	//----- nvinfo : EIATTR_MIN_STACK_SIZE
	.align		4
.L_3:
        /*000c*/ 	.byte	0x04, 0x12
        /*000e*/ 	.short	(.L_5 - .L_4)
	.align		4
.L_4:
        /*0010*/ 	.word	index@(triton_poi_fused__native_batch_norm_legit_no_training_add_convolution_relu_threshold_backward_6)
        /*0014*/ 	.word	0x00000000


	//----- nvinfo : EIATTR_FRAME_SIZE
	.align		4
.L_5:
        /*0018*/ 	.byte	0x04, 0x11
        /*001a*/ 	.short	(.L_7 - .L_6)
	.align		4
.L_6:
        /*001c*/ 	.word	index@(triton_poi_fused__native_batch_norm_legit_no_training_add_convolution_relu_threshold_backward_6)
        /*0020*/ 	.word	0x00000000


	//----- nvinfo : EIATTR_MIN_STACK_SIZE
	.align		4
.L_7:
        /*0024*/ 	.byte	0x04, 0x12
        /*0026*/ 	.short	(.L_9 - .L_8)
	.align		4
.L_8:
        /*0028*/ 	.word	index@(triton_poi_fused__native_batch_norm_legit_no_training_add_convolution_relu_threshold_backward_6)
        /*002c*/ 	.word	0x00000000
.L_9:


//--------------------- .nv.info.triton_poi_fused__native_batch_norm_legit_no_training_add_convolution_relu_threshold_backward_6 --------------------------
	.section	.nv.info.triton_poi_fused__native_batch_norm_legit_no_training_add_convolution_relu_threshold_backward_6,"",@"SHT_CUDA_INFO"
	.sectionflags	@""
	.align	4


	//----- nvinfo : EIATTR_CUDA_API_VERSION
	.align		4
        /*0000*/ 	.byte	0x04, 0x37
        /*0002*/ 	.short	(.L_11 - .L_10)
.L_10:
        /*0004*/ 	.word	0x0000007c


	//----- nvinfo : EIATTR_KPARAM_INFO
	.align		4
.L_11:
        /*0008*/ 	.byte	0x04, 0x17
        /*000a*/ 	.short	(.L_13 - .L_12)
.L_12:
        /*000c*/ 	.word	0x00000000
        /*0010*/ 	.short	0x000d
        /*0012*/ 	.short	0x0068
        /*0014*/ 	.byte	0x00, 0xf0, 0x11, 0x00


	//----- nvinfo : EIATTR_KPARAM_INFO
	.align		4
.L_13:
        /*0018*/ 	.byte	0x04, 0x17
        /*001a*/ 	.short	(.L_15 - .L_14)
.L_14:
        /*001c*/ 	.word	0x00000000
        /*0020*/ 	.short	0x000c
        /*0022*/ 	.short	0x0060
        /*0024*/ 	.byte	0x00, 0xf4, 0x21, 0x00


	//----- nvinfo : EIATTR_KPARAM_INFO
	.align		4
.L_15:
        /*0028*/ 	.byte	0x04, 0x17
        /*002a*/ 	.short	(.L_17 - .L_16)
.L_16:
        /*002c*/ 	.word	0x00000000
        /*0030*/ 	.short	0x000b
        /*0032*/ 	.short	0x0058
        /*0034*/ 	.byte	0x00, 0xf4, 0x21, 0x00


	//----- nvinfo : EIATTR_KPARAM_INFO
	.align		4
.L_17:
        /*0038*/ 	.byte	0x04, 0x17
        /*003a*/ 	.short	(.L_19 - .L_18)
.L_18:
        /*003c*/ 	.word	0x00000000
        /*0040*/ 	.short	0x000a
        /*0042*/ 	.short	0x0050
        /*0044*/ 	.byte	0x00, 0xf4, 0x21, 0x00


	//----- nvinfo : EIATTR_KPARAM_INFO
	.align		4
.L_19:
        /*0048*/ 	.byte	0x04, 0x17
        /*004a*/ 	.short	(.L_21 - .L_20)
.L_20:
        /*004c*/ 	.word	0x00000000
        /*0050*/ 	.short	0x0009
        /*0052*/ 	.short	0x0048
        /*0054*/ 	.byte	0x00, 0xf4, 0x21, 0x00


	//----- nvinfo : EIATTR_KPARAM_INFO
	.align		4
.L_21:
        /*0058*/ 	.byte	0x04, 0x17
        /*005a*/ 	.short	(.L_23 - .L_22)
.L_22:
        /*005c*/ 	.word	0x00000000
        /*0060*/ 	.short	0x0008
        /*0062*/ 	.short	0x0040
        /*0064*/ 	.byte	0x00, 0xf4, 0x21, 0x00


	//----- nvinfo : EIATTR_KPARAM_INFO
	.align		4
.L_23:
        /*0068*/ 	.byte	0x04, 0x17
        /*006a*/ 	.short	(.L_25 - .L_24)
.L_24:
        /*006c*/ 	.word	0x00000000
        /*0070*/ 	.short	0x0007
        /*0072*/ 	.short	0x0038
        /*0074*/ 	.byte	0x00, 0xf4, 0x21, 0x00


	//----- nvinfo : EIATTR_KPARAM_INFO
	.align		4
.L_25:
        /*0078*/ 	.byte	0x04, 0x17
        /*007a*/ 	.short	(.L_27 - .L_26)
.L_26:
        /*007c*/ 	.word	0x00000000
        /*0080*/ 	.short	0x0006
        /*0082*/ 	.short	0x0030
        /*0084*/ 	.byte	0x00, 0xf4, 0x21, 0x00


	//----- nvinfo : EIATTR_KPARAM_INFO
	.align		4
.L_27:
        /*0088*/ 	.byte	0x04, 0x17
        /*008a*/ 	.short	(.L_29 - .L_28)
.L_28:
        /*008c*/ 	.word	0x00000000
        /*0090*/ 	.short	0x0005
        /*0092*/ 	.short	0x0028
        /*0094*/ 	.byte	0x00, 0xf4, 0x21, 0x00


	//----- nvinfo : EIATTR_KPARAM_INFO
	.align		4
.L_29:
        /*0098*/ 	.byte	0x04, 0x17
        /*009a*/ 	.short	(.L_31 - .L_30)
.L_30:
        /*009c*/ 	.word	0x00000000
        /*00a0*/ 	.short	0x0004
        /*00a2*/ 	.short	0x0020
        /*00a4*/ 	.byte	0x00, 0xf4, 0x21, 0x00


	//----- nvinfo : EIATTR_KPARAM_INFO
	.align		4
.L_31:
        /*00a8*/ 	.byte	0x04, 0x17
        /*00aa*/ 	.short	(.L_33 - .L_32)
.L_32:
        /*00ac*/ 	.word	0x00000000
        /*00b0*/ 	.short	0x0003
        /*00b2*/ 	.short	0x0018
        /*00b4*/ 	.byte	0x00, 0xf4, 0x21, 0x00


	//----- nvinfo : EIATTR_KPARAM_INFO
	.align		4
.L_33:
        /*00b8*/ 	.byte	0x04, 0x17
        /*00ba*/ 	.short	(.L_35 - .L_34)
.L_34:
        /*00bc*/ 	.word	0x00000000
        /*00c0*/ 	.short	0x0002
        /*00c2*/ 	.short	0x0010
        /*00c4*/ 	.byte	0x00, 0xf4, 0x21, 0x00


	//----- nvinfo : EIATTR_KPARAM_INFO
	.align		4
.L_35:
        /*00c8*/ 	.byte	0x04, 0x17
        /*00ca*/ 	.short	(.L_37 - .L_36)
.L_36:
        /*00cc*/ 	.word	0x00000000
        /*00d0*/ 	.short	0x0001
        /*00d2*/ 	.short	0x0008
        /*00d4*/ 	.byte	0x00, 0xf4, 0x21, 0x00


	//----- nvinfo : EIATTR_KPARAM_INFO
	.align		4
.L_37:
        /*00d8*/ 	.byte	0x04, 0x17
        /*00da*/ 	.short	(.L_39 - .L_38)
.L_38:
        /*00dc*/ 	.word	0x00000000
        /*00e0*/ 	.short	0x0000
        /*00e2*/ 	.short	0x0000
        /*00e4*/ 	.byte	0x00, 0xf4, 0x21, 0x00


	//----- nvinfo : EIATTR_SPARSE_MMA_MASK
	.align		4
.L_39:
        /*00e8*/ 	.byte	0x03, 0x50
        /*00ea*/ 	.short	0x0000


	//----- nvinfo : EIATTR_MAXREG_COUNT
	.align		4
        /*00ec*/ 	.byte	0x03, 0x1b
        /*00ee*/ 	.short	0x00ff


	//----- nvinfo : EIATTR_EXIT_INSTR_OFFSETS
	.align		4
        /*00f0*/ 	.byte	0x04, 0x1c
        /*00f2*/ 	.short	(.L_41 - .L_40)


	//   ....[0]....
.L_40:
        /*00f4*/ 	.word	0x00000a70


	//   ....[1]....
        /*00f8*/ 	.word	0x00000a90


	//----- nvinfo : EIATTR_REQNTID
	.align		4
.L_41:
        /*00fc*/ 	.byte	0x04, 0x10
        /*00fe*/ 	.short	(.L_43 - .L_42)
.L_42:
        /*0100*/ 	.word	0x00000080
        /*0104*/ 	.word	0x00000001
        /*0108*/ 	.word	0x00000001


	//----- nvinfo : EIATTR_CBANK_PARAM_SIZE
	.align		4
.L_43:
        /*010c*/ 	.byte	0x03, 0x19
        /*010e*/ 	.short	0x006c


	//----- nvinfo : EIATTR_PARAM_CBANK
	.align		4
        /*0110*/ 	.byte	0x04, 0x0a
        /*0112*/ 	.short	(.L_45 - .L_44)
	.align		4
.L_44:
        /*0114*/ 	.word	index@(.nv.constant0.triton_poi_fused__native_batch_norm_legit_no_training_add_convolution_relu_threshold_backward_6)
        /*0118*/ 	.short	0x0210
        /*011a*/ 	.short	0x006c


	//----- nvinfo : EIATTR_SW_WAR
	.align		4
.L_45:
        /*011c*/ 	.byte	0x04, 0x36
        /*011e*/ 	.short	(.L_47 - .L_46)
.L_46:
        /*0120*/ 	.word	0x00000008
.L_47:


//--------------------- .nv.callgraph             --------------------------
	.section	.nv.callgraph,"",@"SHT_CUDA_CALLGRAPH"
	.align	4
	.sectionentsize	8
	.align		4
        /*0000*/ 	.word	0x00000000
	.align		4
        /*0004*/ 	.word	0xffffffff
	.align		4
        /*0008*/ 	.word	0x00000000
	.align		4
        /*000c*/ 	.word	0xfffffffe
	.align		4
        /*0010*/ 	.word	0x00000000
	.align		4
        /*0014*/ 	.word	0xfffffffd
	.align		4
        /*0018*/ 	.word	0x00000000
	.align		4
        /*001c*/ 	.word	0xfffffffc


//--------------------- .nv.constant4             --------------------------
	.section	.nv.constant4,"a",@progbits
	.align	8
	.align		8
.nv.constant4:
        /*0000*/ 	.dword	_$_str
	.align		8
        /*0008*/ 	.dword	_$_str_$_2


//--------------------- .text.triton_poi_fused__native_batch_norm_legit_no_training_add_convolution_relu_threshold_backward_6 --------------------------
	.section	.text.triton_poi_fused__native_batch_norm_legit_no_training_add_convolution_relu_threshold_backward_6,"ax",@progbits
	.align	128
        .global         triton_poi_fused__native_batch_norm_legit_no_training_add_convolution_relu_threshold_backward_6
        .type           triton_poi_fused__native_batch_norm_legit_no_training_add_convolution_relu_threshold_backward_6,@function
        .size           triton_poi_fused__native_batch_norm_legit_no_training_add_convolution_relu_threshold_backward_6,(.L_x_1 - triton_poi_fused__native_batch_norm_legit_no_training_add_convolution_relu_threshold_backward_6)
        .other          triton_poi_fused__native_batch_norm_legit_no_training_add_convolution_relu_threshold_backward_6,@"STO_CUDA_ENTRY STV_DEFAULT"
triton_poi_fused__native_batch_norm_legit_no_training_add_convolution_relu_threshold_backward_6:
.text.triton_poi_fused__native_batch_norm_legit_no_training_add_convolution_relu_threshold_backward_6:
[----:B------:R-:W0:Y:S01]  /*0000*/  LDC R1, c[0x0][0x28] ;  /* 0x00000a00ff017b82 */ /* 0x000e220000000800 */
[----:B------:R-:W1:Y:S07]  /*0010*/  S2R R0, SR_TID.X ;  /* 0x0000000000007919 */ /* 0x000e6e0000002100 */
[----:B------:R-:W2:Y:S01]  /*0020*/  LDC.64 R8, c[0x0][0x230] ;  /* 0x00008c00ff087b82 */ /* 0x000ea20000000a00 */
[----:B------:R-:W-:Y:S01]  /*0030*/  CS2R R18, SRZ ;  /* 0x0000000000127805 */ /* 0x000fe2000001ff00 */
[----:B------:R-:W-:Y:S01]  /*0040*/  ULDC.64 UR4, c[0x0][0x208] ;  /* 0x0000820000047ab9 */ /* 0x000fe20000000a00 */
[----:B------:R-:W3:Y:S05]  /*0050*/  S2R R5, SR_CTAID.X ;  /* 0x0000000000057919 */ /* 0x000eea0000002500 */
[----:B------:R-:W4:Y:S08]  /*0060*/  LDC.64 R14, c[0x0][0x258] ;  /* 0x00009600ff0e7b82 */ /* 0x000f300000000a00 */
[----:B------:R-:W5:Y:S08]  /*0070*/  LDC.64 R26, c[0x0][0x220] ;  /* 0x00008800ff1a7b82 */ /* 0x000f700000000a00 */
[----:B------:R-:W2:Y:S08]  /*0080*/  LDC.64 R20, c[0x0][0x228] ;  /* 0x00008a00ff147b82 */ /* 0x000eb00000000a00 */
[----:B------:R-:W5:Y:S01]  /*0090*/  LDC.64 R12, c[0x0][0x238] ;  /* 0x00008e00ff0c7b82 */ /* 0x000f620000000a00 */
[----:B-1----:R-:W-:Y:S01]  /*00a0*/  IMAD.SHL.U32 R0, R0, 0x2, RZ ;  /* 0x0000000200007824 */ /* 0x002fe200078e00ff */
[----:B------:R-:W-:-:S02]  /*00b0*/  CS2R R22, SRZ ;  /* 0x0000000000167805 */ /* 0x000fc4000001ff00 */
[----:B---3--:R-:W-:Y:S02]  /*00c0*/  SHF.R.S32.HI R3, RZ, 0x17, R5 ;  /* 0x00000017ff037819 */ /* 0x008fe40000011405 */
[----:B------:R-:W-:Y:S02]  /*00d0*/  CS2R R24, SRZ ;  /* 0x0000000000187805 */ /* 0x000fe4000001ff00 */
[----:B------:R-:W1:Y:S01]  /*00e0*/  LDC.64 R28, c[0x0][0x240] ;  /* 0x00009000ff1c7b82 */ /* 0x000e620000000a00 */
[----:B------:R-:W-:Y:S01]  /*00f0*/  LOP3.LUT R0, R0, 0xfe, RZ, 0xc0, !PT ;  /* 0x000000fe00007812 */ /* 0x000fe200078ec0ff */
[----:B------:R-:W-:Y:S01]  /*0100*/  IMAD.MOV.U32 R11, RZ, RZ, RZ ;  /* 0x000000ffff0b7224 */ /* 0x000fe200078e00ff */
[----:B------:R-:W-:Y:S01]  /*0110*/  SGXT R3, R3, 0x1 ;  /* 0x000000010303781a */ /* 0x000fe20000000200 */
[----:B------:R-:W-:Y:S01]  /*0120*/  HFMA2.MMA R6, -RZ, RZ, 0, 0 ;  /* 0x00000000ff067435 */ /* 0x000fe200000001ff */
[----:B------:R-:W-:Y:S01]  /*0130*/  ULDC.64 UR6, c[0x0][0x270] ;  /* 0x00009c0000067ab9 */ /* 0x000fe20000000a00 */
[----:B------:R-:W-:-:S02]  /*0140*/  IMAD R2, R5, 0x100, R0 ;  /* 0x0000010005027824 */ /* 0x000fc400078e0200 */
[----:B------:R-:W3:Y:S03]  /*0150*/  LDC.64 R16, c[0x0][0x250] ;  /* 0x00009400ff107b82 */ /* 0x000ee60000000a00 */
[----:B------:R-:W-:Y:S02]  /*0160*/  LEA.HI R10, R3, R2, RZ, 0x6 ;  /* 0x00000002030a7211 */ /* 0x000fe400078f30ff */
[----:B------:R-:W-:Y:S02]  /*0170*/  ISETP.GE.AND P0, PT, R2, 0x400, PT ;  /* 0x000004000200780c */ /* 0x000fe40003f06270 */
[----:B------:R-:W-:-:S04]  /*0180*/  SHF.R.S32.HI R7, RZ, 0x6, R10 ;  /* 0x00000006ff077819 */ /* 0x000fc8000001140a */
[----:B------:R-:W-:-:S04]  /*0190*/  LEA.HI R0, R7, R7, RZ, 0x2 ;  /* 0x0000000707007211 */ /* 0x000fc800078f10ff */
[----:B------:R-:W-:-:S04]  /*01a0*/  LOP3.LUT R0, R0, 0xfffffffc, RZ, 0xc0, !PT ;  /* 0xfffffffc00007812 */ /* 0x000fc800078ec0ff */
[----:B------:R-:W-:-:S05]  /*01b0*/  IADD3 R7, R7, -R0, RZ ;  /* 0x8000000007077210 */ /* 0x000fca0007ffe0ff */
[----:B--2---:R-:W-:-:S05]  /*01c0*/  IMAD.WIDE R8, R7, 0x4, R8 ;  /* 0x0000000407087825 */ /* 0x004fca00078e0208 */
[----:B------:R-:W2:Y:S01]  /*01d0*/  @!P0 LDG.E.EL R18, desc[UR4][R8.64] ;  /* 0x0000000408128981 */ /* 0x000ea2000c2e1900 */
[----:B------:R-:W-:Y:S01]  /*01e0*/  CS2R R4, SRZ ;  /* 0x0000000000047805 */ /* 0x000fe2000001ff00 */
[C---:B----4-:R-:W-:Y:S02]  /*01f0*/  IMAD.WIDE R14, R7.reuse, 0x4, R14 ;  /* 0x00000004070e7825 */ /* 0x050fe400078e020e */
[----:B------:R4:W2:Y:S04]  /*0200*/  @!P0 LDG.E.EL R19, desc[UR4][R8.64] ;  /* 0x0000000408138981 */ /* 0x0008a8000c2e1900 */
[----:B------:R-:W2:Y:S01]  /*0210*/  @!P0 LDG.E.EL R4, desc[UR4][R14.64] ;  /* 0x000000040e048981 */ /* 0x000ea2000c2e1900 */
[----:B-----5:R-:W-:Y:S01]  /*0220*/  IMAD.WIDE R26, R7, 0x4, R26 ;  /* 0x00000004071a7825 */ /* 0x020fe200078e021a */
[----:B------:R-:W-:-:S02]  /*0230*/  MOV R3, RZ ;  /* 0x000000ff00037202 */ /* 0x000fc40000000f00 */
[----:B------:R5:W2:Y:S01]  /*0240*/  @!P0 LDG.E.EL R25, desc[UR4][R14.64] ;  /* 0x000000040e198981 */ /* 0x000aa2000c2e1900 */
[----:B------:R-:W-:Y:S01]  /*0250*/  IMAD.MOV.U32 R0, RZ, RZ, RZ ;  /* 0x000000ffff007224 */ /* 0x000fe200078e00ff */
[----:B----4-:R-:W-:Y:S01]  /*0260*/  SHF.R.S32.HI R9, RZ, 0x1f, R2 ;  /* 0x0000001fff097819 */ /* 0x010fe20000011402 */
[C---:B0-----:R-:W-:Y:S01]  /*0270*/  IMAD.WIDE R20, R7.reuse, 0x4, R20 ;  /* 0x0000000407147825 */ /* 0x041fe200078e0214 */
[----:B------:R-:W4:Y:S04]  /*0280*/  @!P0 LDG.E.EL R23, desc[UR4][R26.64] ;  /* 0x000000041a178981 */ /* 0x000f28000c2e1900 */
[----:B------:R0:W4:Y:S01]  /*0290*/  @!P0 LDG.E.EL R24, desc[UR4][R26.64] ;  /* 0x000000041a188981 */ /* 0x000122000c2e1900 */
[----:B------:R-:W-:Y:S01]  /*02a0*/  IMAD.MOV.U32 R8, RZ, RZ, RZ ;  /* 0x000000ffff087224 */ /* 0x000fe200078e00ff */
[----:B-----5:R-:W5:Y:S02]  /*02b0*/  LDC.64 R14, c[0x0][0x268] ;  /* 0x00009a00ff0e7b82 */ /* 0x020f640000000a00 */
[----:B------:R-:W4:Y:S01]  /*02c0*/  @!P0 LDG.E.EL R11, desc[UR4][R20.64] ;  /* 0x00000004140b8981 */ /* 0x000f22000c2e1900 */
[----:B------:R-:W-:-:S03]  /*02d0*/  IMAD.WIDE R12, R7, 0x4, R12 ;  /* 0x00000004070c7825 */ /* 0x000fc600078e020c */
[----:B------:R3:W4:Y:S01]  /*02e0*/  @!P0 LDG.E.EL R0, desc[UR4][R20.64] ;  /* 0x0000000414008981 */ /* 0x000722000c2e1900 */
[----:B-1----:R-:W-:Y:S01]  /*02f0*/  IMAD.WIDE R28, R7, 0x4, R28 ;  /* 0x00000004071c7825 */ /* 0x002fe200078e021c */
[----:B0-----:R-:W-:Y:S02]  /*0300*/  LEA.HI R26, R9, R2, RZ, 0x3 ;  /* 0x00000002091a7211 */ /* 0x001fe400078f18ff */
[----:B------:R-:W4:Y:S04]  /*0310*/  @!P0 LDG.E.EL R6, desc[UR4][R12.64] ;  /* 0x000000040c068981 */ /* 0x000f28000c2e1900 */
[----:B------:R0:W4:Y:S01]  /*0320*/  @!P0 LDG.E.EL R8, desc[UR4][R12.64] ;  /* 0x000000040c088981 */ /* 0x000122000c2e1900 */
[----:B---3--:R-:W-:-:S03]  /*0330*/  SHF.R.S32.HI R20, RZ, 0x3, R26 ;  /* 0x00000003ff147819 */ /* 0x008fc6000001141a */
[----:B------:R-:W3:Y:S01]  /*0340*/  @!P0 LDG.E.EL R3, desc[UR4][R28.64] ;  /* 0x000000041c038981 */ /* 0x000ee2000c2e1900 */
[----:B------:R-:W-:-:S03]  /*0350*/  LEA.HI R9, R20, R20, RZ, 0x3 ;  /* 0x0000001414097211 */ /* 0x000fc600078f18ff */
[----:B------:R1:W3:Y:S01]  /*0360*/  @!P0 LDG.E.EL R5, desc[UR4][R28.64] ;  /* 0x000000041c058981 */ /* 0x0002e2000c2e1900 */
[----:B0-----:R-:W0:Y:S01]  /*0370*/  LDC.64 R12, c[0x0][0x260] ;  /* 0x00009800ff0c7b82 */ /* 0x001e220000000a00 */
[----:B------:R-:W-:-:S04]  /*0380*/  LOP3.LUT R9, R9, 0xfff8, RZ, 0xc0, !PT ;  /* 0x0000fff809097812 */ /* 0x000fc800078ec0ff */
[----:B------:R-:W-:Y:S01]  /*0390*/  IADD3 R20, R20, -R9, RZ ;  /* 0x8000000914147210 */ /* 0x000fe20007ffe0ff */
[----:B------:R-:W-:-:S03]  /*03a0*/  IMAD.MOV.U32 R21, RZ, RZ, RZ ;  /* 0x000000ffff157224 */ /* 0x000fc600078e00ff */
[----:B-1----:R-:W-:Y:S01]  /*03b0*/  LOP3.LUT R29, R20, 0x80, RZ, 0xc0, !PT ;  /* 0x00000080141d7812 */ /* 0x002fe200078ec0ff */
[----:B------:R-:W-:-:S03]  /*03c0*/  IMAD.WIDE R16, R7, 0x4, R16 ;  /* 0x0000000407107825 */ /* 0x000fc600078e0210 */
[----:B------:R-:W-:Y:S02]  /*03d0*/  LEA.HI R29, R29, R20, RZ, 0x19 ;  /* 0x000000141d1d7211 */ /* 0x000fe400078fc8ff */
[----:B------:R-:W3:Y:S01]  /*03e0*/  @!P0 LDG.E.EL R21, desc[UR4][R16.64] ;  /* 0x0000000410158981 */ /* 0x000ee2000c2e1900 */
[----:B------:R-:W-:-:S03]  /*03f0*/  LOP3.LUT R28, R10, 0xffffffc0, RZ, 0xc0, !PT ;  /* 0xffffffc00a1c7812 */ /* 0x000fc600078ec0ff */
[----:B------:R1:W3:Y:S01]  /*0400*/  @!P0 LDG.E.EL R22, desc[UR4][R16.64] ;  /* 0x0000000410168981 */ /* 0x0002e2000c2e1900 */
[----:B------:R-:W-:Y:S01]  /*0410*/  LOP3.LUT R27, R26, 0xfffffff8, RZ, 0xc0, !PT ;  /* 0xfffffff81a1b7812 */ /* 0x000fe200078ec0ff */
[----:B------:R-:W-:Y:S01]  /*0420*/  HFMA2.MMA R10, -RZ, RZ, 0, 0 ;  /* 0x00000000ff0a7435 */ /* 0x000fe200000001ff */
[----:B------:R-:W-:Y:S02]  /*0430*/  IMAD.MOV.U32 R9, RZ, RZ, RZ ;  /* 0x000000ffff097224 */ /* 0x000fe400078e00ff */
[----:B------:R-:W-:Y:S02]  /*0440*/  IADD3 R26, R28, R2, -R27 ;  /* 0x000000021c1a7210 */ /* 0x000fe40007ffe81b */
[C---:B-1----:R-:W-:Y:S02]  /*0450*/  PRMT R16, R29.reuse, 0x8880, RZ ;  /* 0x000088801d107816 */ /* 0x042fe400000000ff */
[----:B------:R-:W-:Y:S01]  /*0460*/  LOP3.LUT R29, R29, 0xfe, RZ, 0xc0, !PT ;  /* 0x000000fe1d1d7812 */ /* 0x000fe200078ec0ff */
[----:B0-----:R-:W-:Y:S01]  /*0470*/  IMAD.WIDE R12, R7, 0x4, R12 ;  /* 0x00000004070c7825 */ /* 0x001fe200078e020c */
[----:B------:R-:W-:-:S03]  /*0480*/  SHF.R.S32.HI R16, RZ, 0x1, R16 ;  /* 0x00000001ff107819 */ /* 0x000fc60000011410 */
[----:B------:R-:W-:Y:S01]  /*0490*/  IMAD.MOV R27, RZ, RZ, -R29 ;  /* 0x000000ffff1b7224 */ /* 0x000fe200078e0a1d */
[----:B------:R-:W3:Y:S04]  /*04a0*/  @!P0 LDG.E.EL R9, desc[UR4][R12.64] ;  /* 0x000000040c098981 */ /* 0x000ee8000c2e1900 */
[----:B------:R-:W-:Y:S01]  /*04b0*/  PRMT R27, R27, 0x7710, RZ ;  /* 0x000077101b1b7816 */ /* 0x000fe200000000ff */
[----:B------:R0:W3:Y:S03]  /*04c0*/  @!P0 LDG.E.EL R10, desc[UR4][R12.64] ;  /* 0x000000040c0a8981 */ /* 0x0000e6000c2e1900 */
[----:B------:R-:W-:Y:S02]  /*04d0*/  IADD3 R27, R20, R27, RZ ;  /* 0x0000001b141b7210 */ /* 0x000fe40007ffe0ff */
[----:B0-----:R-:W-:-:S02]  /*04e0*/  PRMT R13, R16, 0x9910, RZ ;  /* 0x00009910100d7816 */ /* 0x001fc400000000ff */
[----:B------:R-:W0:Y:S03]  /*04f0*/  LDC.64 R16, c[0x0][0x248] ;  /* 0x00009200ff107b82 */ /* 0x000e260000000a00 */
[----:B------:R-:W-:Y:S01]  /*0500*/  IMAD R26, R13, 0x8, R26 ;  /* 0x000000080d1a7824 */ /* 0x000fe200078e021a */
[----:B------:R-:W-:Y:S01]  /*0510*/  PRMT R13, R27, 0x8880, RZ ;  /* 0x000088801b0d7816 */ /* 0x000fe200000000ff */
[----:B-----5:R-:W-:Y:S01]  /*0520*/  IMAD.WIDE R14, R7, 0x4, R14 ;  /* 0x00000004070e7825 */ /* 0x020fe200078e020e */
[----:B------:R-:W-:Y:S02]  /*0530*/  MOV R7, RZ ;  /* 0x000000ff00077202 */ /* 0x000fe40000000f00 */
[----:B------:R-:W-:Y:S01]  /*0540*/  LEA R13, R13, R26, 0x5 ;  /* 0x0000001a0d0d7211 */ /* 0x000fe200078e28ff */
[----:B------:R-:W-:-:S03]  /*0550*/  IMAD.MOV.U32 R26, RZ, RZ, 0x3e800000 ;  /* 0x3e800000ff1a7424 */ /* 0x000fc600078e00ff */
[----:B------:R-:W5:Y:S01]  /*0560*/  @!P0 LDG.E.EL R7, desc[UR4][R14.64] ;  /* 0x000000040e078981 */ /* 0x000f62000c2e1900 */
[----:B0-----:R-:W-:Y:S01]  /*0570*/  IMAD.WIDE R16, R13, 0x4, R16 ;  /* 0x000000040d107825 */ /* 0x001fe200078e0210 */
[----:B------:R-:W-:-:S06]  /*0580*/  CS2R R12, SRZ ;  /* 0x00000000000c7805 */ /* 0x000fcc000001ff00 */
[----:B------:R-:W3:Y:S01]  /*0590*/  @!P0 LDG.E.64 R12, desc[UR4][R16.64] ;  /* 0x00000004100c8981 */ /* 0x000ee2000c1e1b00 */
[----:B--2---:R-:W-:-:S06]  /*05a0*/  FADD R18, R18, 9.9999997473787516356e-06 ;  /* 0x3727c5ac12127421 */ /* 0x004fcc0000000000 */
[----:B------:R-:W0:Y:S01]  /*05b0*/  MUFU.SQRT R18, R18 ;  /* 0x0000001200127308 */ /* 0x000e220000002000 */
[----:B------:R-:W-:Y:S01]  /*05c0*/  FADD R19, R19, 9.9999997473787516356e-06 ;  /* 0x3727c5ac13137421 */ /* 0x000fe20000000000 */
[----:B------:R-:W-:-:S06]  /*05d0*/  FADD R27, R4, 9.9999997473787516356e-06 ;  /* 0x3727c5ac041b7421 */ /* 0x000fcc0000000000 */
[----:B------:R-:W1:Y:S08]  /*05e0*/  MUFU.SQRT R20, R19 ;  /* 0x0000001300147308 */ /* 0x000e700000002000 */
[----:B------:R-:W2:Y:S01]  /*05f0*/  MUFU.SQRT R27, R27 ;  /* 0x0000001b001b7308 */ /* 0x000ea20000002000 */
[C---:B0-----:R-:W-:Y:S02]  /*0600*/  FSETP.GT.AND P1, PT, R18.reuse, 8.50705917302346158658e+37, PT ;  /* 0x7e8000001200780b */ /* 0x041fe40003f24000 */
[----:B------:R-:W-:-:S02]  /*0610*/  FSETP.GEU.AND P4, PT, R18, 1.175494350822287508e-38, PT ;  /* 0x008000001200780b */ /* 0x000fc40003f8e000 */
[C---:B-1----:R-:W-:Y:S02]  /*0620*/  FSETP.GT.AND P2, PT, R20.reuse, 8.50705917302346158658e+37, PT ;  /* 0x7e8000001400780b */ /* 0x042fe40003f44000 */
[----:B------:R-:W-:Y:S02]  /*0630*/  FSETP.GEU.AND P5, PT, R20, 1.175494350822287508e-38, PT ;  /* 0x008000001400780b */ /* 0x000fe40003fae000 */
[----:B--2---:R-:W-:-:S05]  /*0640*/  FSETP.GT.AND P3, PT, R27, 8.50705917302346158658e+37, PT ;  /* 0x7e8000001b00780b */ /* 0x004fca0003f64000 */
[----:B------:R-:W-:Y:S01]  /*0650*/  @P1 FMUL R18, R18, 0.25 ;  /* 0x3e80000012121820 */ /* 0x000fe20000400000 */
[----:B------:R-:W-:-:S03]  /*0660*/  FSETP.GEU.AND P6, PT, R27, 1.175494350822287508e-38, PT ;  /* 0x008000001b00780b */ /* 0x000fc60003fce000 */
[----:B------:R-:W-:Y:S01]  /*0670*/  @!P4 FMUL R18, R18, 16777216 ;  /* 0x4b8000001212c820 */ /* 0x000fe20000400000 */
[----:B------:R-:W-:Y:S02]  /*0680*/  IMAD.MOV.U32 R4, RZ, RZ, RZ ;  /* 0x000000ffff047224 */ /* 0x000fe400078e00ff */
[----:B------:R-:W-:-:S03]  /*0690*/  @P2 FMUL R20, R20, 0.25 ;  /* 0x3e80000014142820 */ /* 0x000fc60000400000 */
[----:B------:R-:W0:Y:S01]  /*06a0*/  MUFU.RCP R18, R18 ;  /* 0x0000001200127308 */ /* 0x000e220000001000 */
[----:B------:R1:W2:Y:S01]  /*06b0*/  @!P0 LDG.E.EL R4, desc[UR4][R14.64] ;  /* 0x000000040e048981 */ /* 0x0002a2000c2e1900 */
[----:B------:R-:W-:Y:S01]  /*06c0*/  @P3 FMUL R27, R27, 0.25 ;  /* 0x3e8000001b1b3820 */ /* 0x000fe20000400000 */
[----:B------:R-:W-:Y:S01]  /*06d0*/  @!P5 FMUL R20, R20, 16777216 ;  /* 0x4b8000001414d820 */ /* 0x000fe20000400000 */
[C---:B------:R-:W-:Y:S02]  /*06e0*/  FSEL R19, R26.reuse, 1, P1 ;  /* 0x3f8000001a137808 */ /* 0x040fe40000800000 */
[----:B------:R-:W-:Y:S01]  /*06f0*/  @!P6 FMUL R27, R27, 16777216 ;  /* 0x4b8000001b1be820 */ /* 0x000fe20000400000 */
[----:B-1----:R-:W1:Y:S02]  /*0700*/  LDC.64 R14, c[0x0][0x210] ;  /* 0x00008400ff0e7b82 */ /* 0x002e640000000a00 */
[----:B------:R-:W4:Y:S01]  /*0710*/  MUFU.RCP R20, R20 ;  /* 0x0000001400147308 */ /* 0x000f220000001000 */
[----:B------:R-:W-:Y:S01]  /*0720*/  @!P4 FMUL R19, R19, 16777216 ;  /* 0x4b8000001313c820 */ /* 0x000fe20000400000 */
[----:B------:R-:W-:-:S06]  /*0730*/  FSEL R16, R26, 1, P3 ;  /* 0x3f8000001a107808 */ /* 0x000fcc0001800000 */
[----:B------:R-:W4:Y:S01]  /*0740*/  MUFU.RCP R27, R27 ;  /* 0x0000001b001b7308 */ /* 0x000f220000001000 */
[----:B0-----:R-:W-:Y:S01]  /*0750*/  FMUL R18, R18, R19 ;  /* 0x0000001312127220 */ /* 0x001fe20000400000 */
[----:B------:R-:W-:Y:S01]  /*0760*/  FSEL R19, R26, 1, P2 ;  /* 0x3f8000001a137808 */ /* 0x000fe20001000000 */
[----:B------:R-:W-:-:S04]  /*0770*/  @!P6 FMUL R16, R16, 16777216 ;  /* 0x4b8000001010e820 */ /* 0x000fc80000400000 */
[----:B------:R-:W-:-:S04]  /*0780*/  @!P5 FMUL R19, R19, 16777216 ;  /* 0x4b8000001313d820 */ /* 0x000fc80000400000 */
[----:B----4-:R-:W-:Y:S01]  /*0790*/  FMUL R19, R20, R19 ;  /* 0x0000001314137220 */ /* 0x010fe20000400000 */
[----:B------:R-:W-:Y:S01]  /*07a0*/  FMUL R20, R27, R16 ;  /* 0x000000101b147220 */ /* 0x000fe20000400000 */
[----:B------:R-:W-:Y:S01]  /*07b0*/  CS2R R16, SRZ ;  /* 0x0000000000107805 */ /* 0x000fe2000001ff00 */
[----:B-1----:R-:W-:-:S05]  /*07c0*/  IMAD.WIDE R14, R2, 0x4, R14 ;  /* 0x00000004020e7825 */ /* 0x002fca00078e020e */
[----:B------:R-:W4:Y:S01]  /*07d0*/  @!P0 LDG.E.64 R16, desc[UR4][R14.64] ;  /* 0x000000040e108981 */ /* 0x000f22000c1e1b00 */
[----:B------:R-:W-:-:S04]  /*07e0*/  FADD R28, R25, 9.9999997473787516356e-06 ;  /* 0x3727c5ac191c7421 */ /* 0x000fc80000000000 */
[----:B------:R-:W0:Y:S02]  /*07f0*/  MUFU.SQRT R27, R28 ;  /* 0x0000001c001b7308 */ /* 0x000e240000002000 */
[C---:B0-----:R-:W-:Y:S02]  /*0800*/  FSETP.GT.AND P1, PT, R27.reuse, 8.50705917302346158658e+37, PT ;  /* 0x7e8000001b00780b */ /* 0x041fe40003f24000 */
[----:B------:R-:W-:-:S11]  /*0810*/  FSETP.GEU.AND P2, PT, R27, 1.175494350822287508e-38, PT ;  /* 0x008000001b00780b */ /* 0x000fd60003f4e000 */
[----:B------:R-:W-:-:S04]  /*0820*/  @P1 FMUL R27, R27, 0.25 ;  /* 0x3e8000001b1b1820 */ /* 0x000fc80000400000 */
[----:B------:R-:W-:-:S04]  /*0830*/  @!P2 FMUL R27, R27, 16777216 ;  /* 0x4b8000001b1ba820 */ /* 0x000fc80000400000 */
[----:B------:R-:W0:Y:S01]  /*0840*/  MUFU.RCP R25, R27 ;  /* 0x0000001b00197308 */ /* 0x000e220000001000 */
[----:B------:R-:W-:Y:S01]  /*0850*/  FSEL R26, R26, 1, P1 ;  /* 0x3f8000001a1a7808 */ /* 0x000fe20000800000 */
[----:B---3--:R-:W-:Y:S01]  /*0860*/  FADD R21, -R21, R12 ;  /* 0x0000000c15157221 */ /* 0x008fe20000000100 */
[----:B------:R-:W-:Y:S02]  /*0870*/  FADD R22, -R22, R13 ;  /* 0x0000000d16167221 */ /* 0x000fe40000000100 */
[----:B------:R-:W1:Y:S01]  /*0880*/  LDC.64 R12, c[0x0][0x218] ;  /* 0x00008600ff0c7b82 */ /* 0x000e620000000a00 */
[----:B------:R-:W-:Y:S01]  /*0890*/  @!P2 FMUL R26, R26, 16777216 ;  /* 0x4b8000001a1aa820 */ /* 0x000fe20000400000 */
[----:B------:R-:W-:-:S03]  /*08a0*/  FMUL R21, R20, R21 ;  /* 0x0000001514157220 */ /* 0x000fc60000400000 */
[----:B0-----:R-:W-:-:S04]  /*08b0*/  FMUL R25, R25, R26 ;  /* 0x0000001a19197220 */ /* 0x001fc80000400000 */
[----:B------:R-:W-:-:S04]  /*08c0*/  FMUL R22, R25, R22 ;  /* 0x0000001619167220 */ /* 0x000fc80000400000 */
[----:B-----5:R-:W-:Y:S01]  /*08d0*/  FFMA R7, R22, R10, R7 ;  /* 0x0000000a16077223 */ /* 0x020fe20000000007 */
[----:B-1----:R-:W-:-:S04]  /*08e0*/  IMAD.WIDE R12, R2, 0x4, R12 ;  /* 0x00000004020c7825 */ /* 0x002fc800078e020c */
[----:B--2---:R-:W-:Y:S01]  /*08f0*/  FFMA R4, R21, R9, R4 ;  /* 0x0000000915047223 */ /* 0x004fe20000000004 */
[----:B----4-:R-:W-:Y:S01]  /*0900*/  FADD R17, R24, R17 ;  /* 0x0000001118117221 */ /* 0x010fe20000000000 */
[----:B------:R-:W-:-:S03]  /*0910*/  FADD R16, R23, R16 ;  /* 0x0000001017107221 */ /* 0x000fc60000000000 */
[----:B------:R-:W-:Y:S01]  /*0920*/  FADD R0, R17, -R0 ;  /* 0x8000000011007221 */ /* 0x000fe20000000000 */
[----:B------:R-:W-:-:S03]  /*0930*/  FADD R11, R16, -R11 ;  /* 0x8000000b100b7221 */ /* 0x000fc60000000000 */
[----:B------:R-:W-:Y:S01]  /*0940*/  FMUL R0, R19, R0 ;  /* 0x0000000013007220 */ /* 0x000fe20000400000 */
[----:B------:R-:W-:-:S03]  /*0950*/  FMUL R18, R18, R11 ;  /* 0x0000000b12127220 */ /* 0x000fc60000400000 */
[----:B------:R-:W-:Y:S01]  /*0960*/  FFMA R0, R0, R8, R5 ;  /* 0x0000000800007223 */ /* 0x000fe20000000005 */
[----:B------:R-:W-:-:S03]  /*0970*/  FFMA R5, R18, R6, R3 ;  /* 0x0000000612057223 */ /* 0x000fc60000000003 */
[----:B------:R-:W-:Y:S01]  /*0980*/  FADD R3, R7, R0 ;  /* 0x0000000007037221 */ /* 0x000fe20000000000 */
[----:B------:R-:W-:Y:S01]  /*0990*/  FSETP.GEU.AND P1, PT, R0, -R7, PT ;  /* 0x800000070000720b */ /* 0x000fe20003f2e000 */
[----:B------:R-:W-:Y:S01]  /*09a0*/  FADD R0, R4, R5 ;  /* 0x0000000504007221 */ /* 0x000fe20000000000 */
[----:B------:R-:W-:Y:S02]  /*09b0*/  FSETP.GEU.AND P2, PT, R5, -R4, PT ;  /* 0x800000040500720b */ /* 0x000fe40003f4e000 */
[----:B------:R-:W-:Y:S02]  /*09c0*/  FSEL R7, R3, RZ, P1 ;  /* 0x000000ff03077208 */ /* 0x000fe40000800000 */
[----:B------:R-:W-:Y:S02]  /*09d0*/  FSEL R6, R0, RZ, P2 ;  /* 0x000000ff00067208 */ /* 0x000fe40001000000 */
[----:B------:R-:W-:Y:S02]  /*09e0*/  FSETP.GTU.AND P2, PT, R7, RZ, PT ;  /* 0x000000ff0700720b */ /* 0x000fe40003f4c000 */
[----:B------:R-:W-:-:S02]  /*09f0*/  FSETP.GTU.AND P3, PT, R6, RZ, PT ;  /* 0x000000ff0600720b */ /* 0x000fc40003f6c000 */
[----:B------:R-:W-:Y:S01]  /*0a00*/  IADD3 R4, P1, R2, UR6, RZ ;  /* 0x0000000602047c10 */ /* 0x000fe2000ff3e0ff */
[----:B------:R0:W-:Y:S01]  /*0a10*/  @!P0 STG.E.64 desc[UR4][R14.64], R16 ;  /* 0x000000100e008986 */ /* 0x0001e2000c101b04 */
[----:B------:R-:W-:Y:S02]  /*0a20*/  SEL R3, RZ, 0x100, P2 ;  /* 0x00000100ff037807 */ /* 0x000fe40001000000 */
[----:B------:R-:W-:Y:S01]  /*0a30*/  SEL R0, RZ, 0x1, P3 ;  /* 0x00000001ff007807 */ /* 0x000fe20001800000 */
[----:B------:R0:W-:Y:S01]  /*0a40*/  @!P0 STG.E.64 desc[UR4][R12.64], R6 ;  /* 0x000000060c008986 */ /* 0x0001e2000c101b04 */
[----:B------:R-:W-:Y:S02]  /*0a50*/  LEA.HI.X.SX32 R5, R2, UR7, 0x1, P1 ;  /* 0x0000000702057c11 */ /* 0x000fe400088f0eff */
[----:B------:R-:W-:Y:S01]  /*0a60*/  IADD3 R3, R0, R3, RZ ;  /* 0x0000000300037210 */ /* 0x000fe20007ffe0ff */
[----:B0-----:R-:W-:Y:S06]  /*0a70*/  @P0 EXIT ;  /* 0x000000000000094d */ /* 0x001fec0003800000 */
[----:B------:R-:W-:Y:S01]  /*0a80*/  STG.E.U16 desc[UR4][R4.64], R3 ;  /* 0x0000000304007986 */ /* 0x000fe2000c101504 */
[----:B------:R-:W-:Y:S05]  /*0a90*/  EXIT ;  /* 0x000000000000794d */ /* 0x000fea0003800000 */
.L_x_0:
[----:B------:R-:W-:-:S00]  /*0aa0*/  BRA `(.L_x_0) ;  /* 0xfffffffc00fc7947 */ /* 0x000fc0000383ffff */
[----:B------:R-:W-:-:S00]  /*0ab0*/  NOP ;  /* 0x0000000000007918 */ /* 0x000fc00000000000 */
        /* <DEDUP_REMOVED lines=12> */
.L_x_1:


//--------------------- .nv.global.init           --------------------------
	.section	.nv.global.init,"aw",@progbits
.nv.global.init:
	.type		_$_str,@object
	.size		_$_str,(_$_str_$_2 - _$_str)
_$_str:
        /*0000*/ 	.byte	0x5f, 0x5f, 0x43, 0x55, 0x44, 0x41, 0x5f, 0x46, 0x54, 0x5a, 0x00
	.type		_$_str_$_2,@object
	.size		_$_str_$_2,(.L_1 - _$_str_$_2)
_$_str_$_2:
        /*000b*/ 	.byte	0x5f, 0x5f, 0x43, 0x55, 0x44, 0x41, 0x5f, 0x50, 0x52, 0x45, 0x43, 0x5f, 0x53, 0x51, 0x52, 0x54
        /*001b*/ 	.byte	0x00
.L_1:


//--------------------- .nv.constant0.triton_poi_fused__native_batch_norm_legit_no_training_add_convolution_relu_threshold_backward_6 --------------------------
	.section	.nv.constant0.triton_poi_fused__native_batch_norm_legit_no_training_add_convolution_relu_threshold_backward_6,"a",@progbits
	.sectionflags	@""
	.align	4
.nv.constant0.triton_poi_fused__native_batch_norm_legit_no_training_add_convolution_relu_threshold_backward_6:
	.zero		636
